//
// Generated by NVIDIA NVVM Compiler
//
// Compiler Build ID: CL-36424714
// Cuda compilation tools, release 13.0, V13.0.88
// Based on NVVM 20.0.0
//

.version 9.0
.target sm_100
.address_size 64

	// .globl	_Z14stencil_kernelPfS_

.visible .entry _Z14stencil_kernelPfS_(
	.param .u64 .ptr .align 1 _Z14stencil_kernelPfS__param_0,
	.param .u64 .ptr .align 1 _Z14stencil_kernelPfS__param_1
)
{
	.reg .pred 	%p<5>;
	.reg .b32 	%r<30>;
	.reg .b32 	%f<14>;
	.reg .b64 	%rd<16>;

	ld.param.u64 	%rd2, [_Z14stencil_kernelPfS__param_0];
	ld.param.u64 	%rd3, [_Z14stencil_kernelPfS__param_1];
	cvta.to.global.u64 	%rd1, %rd3;
	mov.u32 	%r4, %ctaid.x;
	mov.u32 	%r5, %ntid.x;
	mov.u32 	%r6, %tid.x;
	mad.lo.s32 	%r1, %r4, %r5, %r6;
	mov.u32 	%r7, %ctaid.y;
	mov.u32 	%r8, %ntid.y;
	mov.u32 	%r9, %tid.y;
	mad.lo.s32 	%r10, %r7, %r8, %r9;
	mov.u32 	%r11, %ctaid.z;
	mov.u32 	%r12, %ntid.z;
	mov.u32 	%r13, %tid.z;
	mad.lo.s32 	%r14, %r11, %r12, %r13;
	add.s32 	%r15, %r1, -1;
	add.s32 	%r16, %r10, -1;
	max.u32 	%r17, %r15, %r16;
	add.s32 	%r18, %r14, -1;
	max.u32 	%r19, %r17, %r18;
	setp.gt.u32 	%p1, %r19, 497;
	@%p1 bra 	$L__BB0_2;
	cvta.to.global.u64 	%rd6, %rd2;
	mul.lo.s32 	%r24, %r10, 500;
	mad.lo.s32 	%r25, %r14, 250000, %r24;
	add.s32 	%r26, %r25, %r1;
	mul.wide.u32 	%rd7, %r26, 4;
	add.s64 	%rd8, %rd6, %rd7;
	ld.global.f32 	%f1, [%rd8];
	add.s32 	%r27, %r26, -250000;
	mul.wide.u32 	%rd9, %r27, 4;
	add.s64 	%rd10, %rd6, %rd9;
	ld.global.f32 	%f2, [%rd10];
	add.f32 	%f3, %f1, %f2;
	ld.global.f32 	%f4, [%rd8+1000000];
	add.f32 	%f5, %f3, %f4;
	add.s32 	%r28, %r26, -500;
	mul.wide.u32 	%rd11, %r28, 4;
	add.s64 	%rd12, %rd6, %rd11;
	ld.global.f32 	%f6, [%rd12];
	add.f32 	%f7, %f5, %f6;
	ld.global.f32 	%f8, [%rd8+2000];
	add.f32 	%f9, %f7, %f8;
	add.s32 	%r29, %r26, -1;
	mul.wide.u32 	%rd13, %r29, 4;
	add.s64 	%rd14, %rd6, %rd13;
	ld.global.f32 	%f10, [%rd14];
	add.f32 	%f11, %f9, %f10;
	ld.global.f32 	%f12, [%rd8+4];
	add.f32 	%f13, %f11, %f12;
	add.s64 	%rd15, %rd1, %rd7;
	st.global.f32 	[%rd15], %f13;
	bra.uni 	$L__BB0_4;
$L__BB0_2:
	setp.gt.s32 	%p2, %r1, 499;
	max.u32 	%r20, %r10, %r14;
	setp.gt.u32 	%p3, %r20, 499;
	or.pred  	%p4, %p3, %p2;
	@%p4 bra 	$L__BB0_4;
	mad.lo.s32 	%r21, %r10, 500, %r1;
	mad.lo.s32 	%r22, %r14, 250000, %r21;
	mul.wide.s32 	%rd4, %r22, 4;
	add.s64 	%rd5, %rd1, %rd4;
	mov.b32 	%r23, 0;
	st.global.u32 	[%rd5], %r23;
$L__BB0_4:
	ret;

}


// ===== COMPILED SASS (sm_100) =====

	.target	sm_100

	.elftype	@"ET_EXEC"


//--------------------- .note.nv.tkinfo           --------------------------
	.section	.note.nv.tkinfo,"",@"SHT_NOTE"
	.sectionflags	@"SHF_NOTE_NV_TKINFO"
	.tkinfo
        /*0018*/ 	.word	0x00000002
        /*0030*/ 	.string	""
        /*0030*/ 	.string	"ptxas"
        /*0030*/ 	.string	"Cuda compilation tools, release 13.0, V13.0.88"
        /*0030*/ 	.string	"Build cuda_13.0.r13.0/compiler.36424714_0"
        /*0030*/ 	.string	"-arch sm_100 -m 64 "



//--------------------- .note.nv.cuinfo           --------------------------
	.section	.note.nv.cuinfo,"",@"SHT_NOTE"
	.sectionflags	@"SHF_NOTE_NV_CUINFO"
        /*0018*/ 	.short	0x0002
        /*001a*/ 	.short	0x0064
        /*001c*/ 	.short	0x0082
	.zero		2


//--------------------- .nv.info                  --------------------------
	.section	.nv.info,"",@"SHT_CUDA_INFO"
	.align	4


	//----- nvinfo : EIATTR_REGCOUNT
	.align		4
        /*0000*/ 	.byte	0x04, 0x2f
        /*0002*/ 	.short	(.L_1 - .L_0)
	.align		4
.L_0:
        /*0004*/ 	.word	index@(_Z14stencil_kernelPfS_)
        /*0008*/ 	.word	0x00000016


	//----- nvinfo : EIATTR_FRAME_SIZE
	.align		4
.L_1:
        /*000c*/ 	.byte	0x04, 0x11
        /*000e*/ 	.short	(.L_3 - .L_2)
	.align		4
.L_2:
        /*0010*/ 	.word	index@(_Z14stencil_kernelPfS_)
        /*0014*/ 	.word	0x00000000


	//----- nvinfo : EIATTR_MIN_STACK_SIZE
	.align		4
.L_3:
        /*0018*/ 	.byte	0x04, 0x12
        /*001a*/ 	.short	(.L_5 - .L_4)
	.align		4
.L_4:
        /*001c*/ 	.word	index@(_Z14stencil_kernelPfS_)
        /*0020*/ 	.word	0x00000000
.L_5:


//--------------------- .nv.compat                --------------------------
	.section	.nv.compat,"",@"SHT_CUDA_COMPAT_INFO"
	.align	4
        /*0000*/ 	.byte	0x02, 0x09, 0x00, 0x00, 0x02, 0x02, 0x01, 0x00, 0x02, 0x05, 0x05, 0x00, 0x03, 0x07, 0x01, 0x01
        /*0010*/ 	.byte	0x02, 0x03, 0x00, 0x00, 0x02, 0x06, 0x01, 0x00, 0x04, 0x0b, 0x08, 0x00, 0x09, 0x00, 0x00, 0x00
        /*0020*/ 	.byte	0x00, 0x00, 0x00, 0x00


//--------------------- .nv.info._Z14stencil_kernelPfS_ --------------------------
	.section	.nv.info._Z14stencil_kernelPfS_,"",@"SHT_CUDA_INFO"
	.sectionflags	@""
	.align	4


	//----- nvinfo : EIATTR_CUDA_API_VERSION
	.align		4
        /*0000*/ 	.byte	0x04, 0x37
        /*0002*/ 	.short	(.L_7 - .L_6)
.L_6:
        /*0004*/ 	.word	0x00000082


	//----- nvinfo : EIATTR_KPARAM_INFO
	.align		4
.L_7:
        /*0008*/ 	.byte	0x04, 0x17
        /*000a*/ 	.short	(.L_9 - .L_8)
.L_8:
        /*000c*/ 	.word	0x00000000
        /*0010*/ 	.short	0x0001
        /*0012*/ 	.short	0x0008
        /*0014*/ 	.byte	0x00, 0xf5, 0x21, 0x00


	//----- nvinfo : EIATTR_KPARAM_INFO
	.align		4
.L_9:
        /*0018*/ 	.byte	0x04, 0x17
        /*001a*/ 	.short	(.L_11 - .L_10)
.L_10:
        /*001c*/ 	.word	0x00000000
        /*0020*/ 	.short	0x0000
        /*0022*/ 	.short	0x0000
        /*0024*/ 	.byte	0x00, 0xf5, 0x21, 0x00


	//----- nvinfo : EIATTR_SPARSE_MMA_MASK
	.align		4
.L_11:
        /*0028*/ 	.byte	0x03, 0x50
        /*002a*/ 	.short	0x0000


	//----- nvinfo : EIATTR_MAXREG_COUNT
	.align		4
        /*002c*/ 	.byte	0x03, 0x1b
        /*002e*/ 	.short	0x00ff


	//----- nvinfo : EIATTR_MERCURY_ISA_VERSION
	.align		4
        /*0030*/ 	.byte	0x03, 0x5f
        /*0032*/ 	.short	0x0101


	//----- nvinfo : EIATTR_VRC_CTA_INIT_COUNT
	.align		4
        /*0034*/ 	.byte	0x02, 0x4a
	.zero		1
	.zero		1


	//----- nvinfo : EIATTR_EXIT_INSTR_OFFSETS
	.align		4
        /*0038*/ 	.byte	0x04, 0x1c
        /*003a*/ 	.short	(.L_13 - .L_12)


	//   ....[0]....
.L_12:
        /*003c*/ 	.word	0x000002d0


	//   ....[1]....
        /*0040*/ 	.word	0x00000310


	//   ....[2]....
        /*0044*/ 	.word	0x00000370


	//----- nvinfo : EIATTR_CRS_STACK_SIZE
	.align		4
.L_13:
        /*0048*/ 	.byte	0x04, 0x1e
        /*004a*/ 	.short	(.L_15 - .L_14)
.L_14:
        /*004c*/ 	.word	0x00000000


	//----- nvinfo : EIATTR_CBANK_PARAM_SIZE
	.align		4
.L_15:
        /*0050*/ 	.byte	0x03, 0x19
        /*0052*/ 	.short	0x0010


	//----- nvinfo : EIATTR_PARAM_CBANK
	.align		4
        /*0054*/ 	.byte	0x04, 0x0a
        /*0056*/ 	.short	(.L_17 - .L_16)
	.align		4
.L_16:
        /*0058*/ 	.word	index@(.nv.constant0._Z14stencil_kernelPfS_)
        /*005c*/ 	.short	0x0380
        /*005e*/ 	.short	0x0010


	//----- nvinfo : EIATTR_SW_WAR
	.align		4
.L_17:
        /*0060*/ 	.byte	0x04, 0x36
        /*0062*/ 	.short	(.L_19 - .L_18)
.L_18:
        /*0064*/ 	.word	0x00000008
.L_19:


//--------------------- .nv.callgraph             --------------------------
	.section	.nv.callgraph,"",@"SHT_CUDA_CALLGRAPH"
	.align	4
	.sectionentsize	8
	.align		4
        /*0000*/ 	.word	0x00000000
	.align		4
        /*0004*/ 	.word	0xffffffff
	.align		4
        /*0008*/ 	.word	0x00000000
	.align		4
        /*000c*/ 	.word	0xfffffffe
	.align		4
        /*0010*/ 	.word	0x00000000
	.align		4
        /*0014*/ 	.word	0xfffffffd
	.align		4
        /*0018*/ 	.word	0x00000000
	.align		4
        /*001c*/ 	.word	0xfffffffc


//--------------------- .text._Z14stencil_kernelPfS_ --------------------------
	.section	.text._Z14stencil_kernelPfS_,"ax",@progbits
	.align	128
        .global         _Z14stencil_kernelPfS_
        .type           _Z14stencil_kernelPfS_,@function
        .size           _Z14stencil_kernelPfS_,(.L_x_2 - _Z14stencil_kernelPfS_)
        .other          _Z14stencil_kernelPfS_,@"STO_CUDA_ENTRY STV_DEFAULT"
_Z14stencil_kernelPfS_:
.text._Z14stencil_kernelPfS_:
[----:B------:R-:W-:Y:S01]  /*0000*/  LDC R1, c[0x0][0x37c] ;  /* 0x0000df00ff017b82 */ /* 0x000fe20000000800 */
[----:B------:R-:W0:Y:S07]  /*0010*/  S2R R2, SR_TID.Y ;  /* 0x0000000000027919 */ /* 0x000e2e0000002200 */
[----:B------:R-:W1:Y:S01]  /*0020*/  LDC R0, c[0x0][0x360] ;  /* 0x0000d800ff007b82 */ /* 0x000e620000000800 */
[----:B------:R-:W1:Y:S01]  /*0030*/  S2R R3, SR_TID.X ;  /* 0x0000000000037919 */ /* 0x000e620000002100 */
[----:B------:R-:W2:Y:S06]  /*0040*/  S2R R7, SR_TID.Z ;  /* 0x0000000000077919 */ /* 0x000eac0000002300 */
[----:B------:R-:W0:Y:S08]  /*0050*/  S2UR UR5, SR_CTAID.Y ;  /* 0x00000000000579c3 */ /* 0x000e300000002600 */
[----:B------:R-:W0:Y:S08]  /*0060*/  LDC R5, c[0x0][0x364] ;  /* 0x0000d900ff057b82 */ /* 0x000e300000000800 */
[----:B------:R-:W1:Y:S08]  /*0070*/  S2UR UR4, SR_CTAID.X ;  /* 0x00000000000479c3 */ /* 0x000e700000002500 */
[----:B------:R-:W2:Y:S08]  /*0080*/  S2UR UR6, SR_CTAID.Z ;  /* 0x00000000000679c3 */ /* 0x000eb00000002700 */
[----:B------:R-:W2:Y:S01]  /*0090*/  LDC R4, c[0x0][0x368] ;  /* 0x0000da00ff047b82 */ /* 0x000ea20000000800 */
[----:B0-----:R-:W-:-:S02]  /*00a0*/  IMAD R5, R5, UR5, R2 ;  /* 0x0000000505057c24 */ /* 0x001fc4000f8e0202 */
[----:B-1----:R-:W-:-:S03]  /*00b0*/  IMAD R0, R0, UR4, R3 ;  /* 0x0000000400007c24 */ /* 0x002fc6000f8e0203 */
[----:B------:R-:W-:Y:S01]  /*00c0*/  IADD3 R3, PT, PT, R5, -0x1, RZ ;  /* 0xffffffff05037810 */ /* 0x000fe20007ffe0ff */
[----:B------:R-:W0:Y:S03]  /*00d0*/  LDCU.64 UR4, c[0x0][0x358] ;  /* 0x00006b00ff0477ac */ /* 0x000e260008000a00 */
[----:B------:R-:W-:Y:S01]  /*00e0*/  VIADDMNMX.U32 R3, R0, 0xffffffff, R3, !PT ;  /* 0xffffffff00037846 */ /* 0x000fe20007800003 */
[----:B--2---:R-:W-:-:S05]  /*00f0*/  IMAD R4, R4, UR6, R7 ;  /* 0x0000000604047c24 */ /* 0x004fca000f8e0207 */
[----:B------:R-:W-:-:S04]  /*0100*/  VIADDMNMX.U32 R3, R4, 0xffffffff, R3, !PT ;  /* 0xffffffff04037846 */ /* 0x000fc80007800003 */
[----:B------:R-:W-:-:S13]  /*0110*/  ISETP.GT.U32.AND P0, PT, R3, 0x1f1, PT ;  /* 0x000001f10300780c */ /* 0x000fda0003f04070 */
[----:B0-----:R-:W-:Y:S05]  /*0120*/  @P0 BRA `(.L_x_0) ;  /* 0x00000000006c0947 */ /* 0x001fea0003800000 */
[----:B------:R-:W0:Y:S01]  /*0130*/  LDC.64 R2, c[0x0][0x380] ;  /* 0x0000e000ff027b82 */ /* 0x000e220000000a00 */
[----:B------:R-:W-:-:S04]  /*0140*/  IMAD R13, R4, 0x1f4, R5 ;  /* 0x000001f4040d7824 */ /* 0x000fc800078e0205 */
[----:B------:R-:W-:-:S05]  /*0150*/  IMAD R13, R13, 0x1f4, R0 ;  /* 0x000001f40d0d7824 */ /* 0x000fca00078e0200 */
[C---:B------:R-:W-:Y:S02]  /*0160*/  IADD3 R7, PT, PT, R13.reuse, -0x3d090, RZ ;  /* 0xfffc2f700d077810 */ /* 0x040fe40007ffe0ff */
[----:B------:R-:W-:-:S03]  /*0170*/  IADD3 R9, PT, PT, R13, -0x1f4, RZ ;  /* 0xfffffe0c0d097810 */ /* 0x000fc60007ffe0ff */
[----:B0-----:R-:W-:-:S04]  /*0180*/  IMAD.WIDE.U32 R6, R7, 0x4, R2 ;  /* 0x0000000407067825 */ /* 0x001fc800078e0002 */
[--C-:B------:R-:W-:Y:S02]  /*0190*/  IMAD.WIDE.U32 R4, R13, 0x4, R2.reuse ;  /* 0x000000040d047825 */ /* 0x100fe400078e0002 */
[----:B------:R-:W2:Y:S02]  /*01a0*/  LDG.E R7, desc[UR4][R6.64] ;  /* 0x0000000406077981 */ /* 0x000ea4000c1e1900 */
[----:B------:R-:W-:Y:S02]  /*01b0*/  IMAD.WIDE.U32 R8, R9, 0x4, R2 ;  /* 0x0000000409087825 */ /* 0x000fe400078e0002 */
[----:B------:R-:W2:Y:S01]  /*01c0*/  LDG.E R0, desc[UR4][R4.64] ;  /* 0x0000000404007981 */ /* 0x000ea2000c1e1900 */
[----:B------:R-:W-:-:S03]  /*01d0*/  IADD3 R11, PT, PT, R13, -0x1, RZ ;  /* 0xffffffff0d0b7810 */ /* 0x000fc60007ffe0ff */
[----:B------:R-:W3:Y:S02]  /*01e0*/  LDG.E R15, desc[UR4][R4.64+0xf4240] ;  /* 0x0f424004040f7981 */ /* 0x000ee4000c1e1900 */
[----:B------:R-:W-:Y:S02]  /*01f0*/  IMAD.WIDE.U32 R2, R11, 0x4, R2 ;  /* 0x000000040b027825 */ /* 0x000fe400078e0002 */
[----:B------:R-:W4:Y:S01]  /*0200*/  LDG.E R9, desc[UR4][R8.64] ;  /* 0x0000000408097981 */ /* 0x000f22000c1e1900 */
[----:B------:R-:W0:Y:S03]  /*0210*/  LDC.64 R10, c[0x0][0x388] ;  /* 0x0000e200ff0a7b82 */ /* 0x000e260000000a00 */
[----:B------:R-:W5:Y:S04]  /*0220*/  LDG.E R17, desc[UR4][R4.64+0x7d0] ;  /* 0x0007d00404117981 */ /* 0x000f68000c1e1900 */
[----:B------:R-:W5:Y:S04]  /*0230*/  LDG.E R3, desc[UR4][R2.64] ;  /* 0x0000000402037981 */ /* 0x000f68000c1e1900 */
[----:B------:R-:W5:Y:S01]  /*0240*/  LDG.E R19, desc[UR4][R4.64+0x4] ;  /* 0x0000040404137981 */ /* 0x000f62000c1e1900 */
[----:B--2---:R-:W-:-:S04]  /*0250*/  FADD R0, R0, R7 ;  /* 0x0000000700007221 */ /* 0x004fc80000000000 */
[----:B---3--:R-:W-:-:S04]  /*0260*/  FADD R0, R0, R15 ;  /* 0x0000000f00007221 */ /* 0x008fc80000000000 */
[----:B----4-:R-:W-:-:S04]  /*0270*/  FADD R0, R0, R9 ;  /* 0x0000000900007221 */ /* 0x010fc80000000000 */
[----:B-----5:R-:W-:-:S04]  /*0280*/  FADD R0, R0, R17 ;  /* 0x0000001100007221 */ /* 0x020fc80000000000 */
[----:B------:R-:W-:Y:S01]  /*0290*/  FADD R0, R0, R3 ;  /* 0x0000000300007221 */ /* 0x000fe20000000000 */
[----:B0-----:R-:W-:-:S04]  /*02a0*/  IMAD.WIDE.U32 R6, R13, 0x4, R10 ;  /* 0x000000040d067825 */ /* 0x001fc800078e000a */
[----:B------:R-:W-:-:S05]  /*02b0*/  FADD R19, R0, R19 ;  /* 0x0000001300137221 */ /* 0x000fca0000000000 */
[----:B------:R-:W-:Y:S01]  /*02c0*/  STG.E desc[UR4][R6.64], R19 ;  /* 0x0000001306007986 */ /* 0x000fe2000c101904 */
[----:B------:R-:W-:Y:S05]  /*02d0*/  EXIT ;  /* 0x000000000000794d */ /* 0x000fea0003800000 */
.L_x_0:
[----:B------:R-:W-:Y:S02]  /*02e0*/  ISETP.GT.AND P0, PT, R0, 0x1f3, PT ;  /* 0x000001f30000780c */ /* 0x000fe40003f04270 */
[----:B------:R-:W-:-:S04]  /*02f0*/  VIMNMX.U32 R2, PT, PT, R5, R4, !PT ;  /* 0x0000000405027248 */ /* 0x000fc80007fe0000 */
[----:B------:R-:W-:-:S13]  /*0300*/  ISETP.GT.U32.OR P0, PT, R2, 0x1f3, P0 ;  /* 0x000001f30200780c */ /* 0x000fda0000704470 */
[----:B------:R-:W-:Y:S05]  /*0310*/  @P0 EXIT ;  /* 0x000000000000094d */ /* 0x000fea0003800000 */
[----:B------:R-:W0:Y:S01]  /*0320*/  LDC.64 R2, c[0x0][0x388] ;  /* 0x0000e200ff027b82 */ /* 0x000e220000000a00 */
[----:B------:R-:W-:-:S04]  /*0330*/  IMAD R5, R5, 0x1f4, R0 ;  /* 0x000001f405057824 */ /* 0x000fc800078e0200 */
[----:B------:R-:W-:-:S04]  /*0340*/  IMAD R5, R4, 0x3d090, R5 ;  /* 0x0003d09004057824 */ /* 0x000fc800078e0205 */
[----:B0-----:R-:W-:-:S05]  /*0350*/  IMAD.WIDE R2, R5, 0x4, R2 ;  /* 0x0000000405027825 */ /* 0x001fca00078e0202 */
[----:B------:R-:W-:Y:S01]  /*0360*/  STG.E desc[UR4][R2.64], RZ ;  /* 0x000000ff02007986 */ /* 0x000fe2000c101904 */
[----:B------:R-:W-:Y:S05]  /*0370*/  EXIT ;  /* 0x000000000000794d */ /* 0x000fea0003800000 */
.L_x_1:
[----:B------:R-:W-:-:S00]  /*0380*/  BRA `(.L_x_1) ;  /* 0xfffffffc00fc7947 */ /* 0x000fc0000383ffff */
[----:B------:R-:W-:-:S00]  /*0390*/  NOP ;  /* 0x0000000000007918 */ /* 0x000fc00000000000 */
        /* <DEDUP_REMOVED lines=14> */
.L_x_2:


//--------------------- .nv.shared.reserved.0     --------------------------
	.section	.nv.shared.reserved.0,"aw",@nobits
	.weak		__nv_reservedSMEM_offset_0_alias
	.size		__nv_reservedSMEM_offset_0_alias, 0, 64
	.other		__nv_reservedSMEM_offset_0_alias,@"STO_CUDA_RESERVED_SHARED STV_DEFAULT"
__nv_reservedSMEM_offset_0_alias:
	.zero		0
	.zero		64


//--------------------- .nv.constant0._Z14stencil_kernelPfS_ --------------------------
	.section	.nv.constant0._Z14stencil_kernelPfS_,"a",@progbits
	.sectionflags	@""
	.align	4
.nv.constant0._Z14stencil_kernelPfS_:
	.zero		912


//--------------------- SYMBOLS --------------------------

	.type		.nv.reservedSmem.offset0,@object
	.size		.nv.reservedSmem.offset0,0x4
